//
// Generated by NVIDIA NVVM Compiler
//
// Compiler Build ID: CL-36424714
// Cuda compilation tools, release 13.0, V13.0.88
// Based on NVVM 20.0.0
//

.version 9.0
.target sm_100
.address_size 64

	// .globl	_Z19forwardPropagation1PiS_S_S_S_S_Pb
// _ZZ19forwardPropagation1PiS_S_S_S_S_PbE4done has been demoted

.visible .entry _Z19forwardPropagation1PiS_S_S_S_S_Pb(
	.param .u64 .ptr .align 1 _Z19forwardPropagation1PiS_S_S_S_S_Pb_param_0,
	.param .u64 .ptr .align 1 _Z19forwardPropagation1PiS_S_S_S_S_Pb_param_1,
	.param .u64 .ptr .align 1 _Z19forwardPropagation1PiS_S_S_S_S_Pb_param_2,
	.param .u64 .ptr .align 1 _Z19forwardPropagation1PiS_S_S_S_S_Pb_param_3,
	.param .u64 .ptr .align 1 _Z19forwardPropagation1PiS_S_S_S_S_Pb_param_4,
	.param .u64 .ptr .align 1 _Z19forwardPropagation1PiS_S_S_S_S_Pb_param_5,
	.param .u64 .ptr .align 1 _Z19forwardPropagation1PiS_S_S_S_S_Pb_param_6
)
{
	.reg .pred 	%p<10>;
	.reg .b16 	%rs<7>;
	.reg .b32 	%r<26>;
	.reg .b64 	%rd<29>;
	// demoted variable
	.shared .align 1 .u8 _ZZ19forwardPropagation1PiS_S_S_S_S_PbE4done;
	ld.param.u64 	%rd13, [_Z19forwardPropagation1PiS_S_S_S_S_Pb_param_0];
	ld.param.u64 	%rd9, [_Z19forwardPropagation1PiS_S_S_S_S_Pb_param_1];
	ld.param.u64 	%rd10, [_Z19forwardPropagation1PiS_S_S_S_S_Pb_param_2];
	ld.param.u64 	%rd14, [_Z19forwardPropagation1PiS_S_S_S_S_Pb_param_3];
	ld.param.u64 	%rd11, [_Z19forwardPropagation1PiS_S_S_S_S_Pb_param_4];
	ld.param.u64 	%rd15, [_Z19forwardPropagation1PiS_S_S_S_S_Pb_param_5];
	ld.param.u64 	%rd12, [_Z19forwardPropagation1PiS_S_S_S_S_Pb_param_6];
	cvta.to.global.u64 	%rd1, %rd14;
	cvta.to.global.u64 	%rd2, %rd15;
	cvta.to.global.u64 	%rd3, %rd13;
	mov.u32 	%r1, %tid.x;
	setp.ne.s32 	%p1, %r1, 0;
	@%p1 bra 	$L__BB0_2;
	mov.b16 	%rs1, 0;
	st.shared.u8 	[_ZZ19forwardPropagation1PiS_S_S_S_S_PbE4done], %rs1;
$L__BB0_2:
	bar.sync 	0;
	ld.shared.u8 	%rs2, [_ZZ19forwardPropagation1PiS_S_S_S_S_PbE4done];
	setp.ne.s16 	%p2, %rs2, 0;
	@%p2 bra 	$L__BB0_15;
	cvta.to.global.u64 	%rd4, %rd11;
	mov.u32 	%r2, %ntid.x;
	cvta.to.global.u64 	%rd5, %rd9;
	cvta.to.global.u64 	%rd6, %rd10;
	cvta.to.global.u64 	%rd7, %rd12;
$L__BB0_4:
	bar.sync 	0;
	mov.b16 	%rs3, 1;
	st.shared.u8 	[_ZZ19forwardPropagation1PiS_S_S_S_S_PbE4done], %rs3;
	bar.sync 	0;
	ld.global.u32 	%r14, [%rd3];
	setp.ge.s32 	%p3, %r1, %r14;
	@%p3 bra 	$L__BB0_14;
	mov.u32 	%r23, %r1;
$L__BB0_6:
	mul.wide.s32 	%rd16, %r23, 4;
	add.s64 	%rd17, %rd5, %rd16;
	ld.global.u32 	%r4, [%rd17];
	mul.wide.s32 	%rd18, %r4, 4;
	add.s64 	%rd19, %rd1, %rd18;
	ld.global.u32 	%r24, [%rd19];
	ld.global.u32 	%r15, [%rd2];
	setp.ne.s32 	%p4, %r24, %r15;
	@%p4 bra 	$L__BB0_13;
	add.s64 	%rd21, %rd6, %rd16;
	ld.global.u32 	%r6, [%rd21];
	mul.wide.s32 	%rd22, %r6, 4;
	add.s64 	%rd8, %rd1, %rd22;
	ld.global.u32 	%r25, [%rd8];
	setp.ne.s32 	%p5, %r25, -1;
	@%p5 bra 	$L__BB0_9;
	add.s32 	%r16, %r24, 1;
	st.global.u32 	[%rd8], %r16;
	ld.global.u32 	%r24, [%rd2];
	add.s32 	%r25, %r24, 1;
	mov.b16 	%rs5, 0;
	st.shared.u8 	[_ZZ19forwardPropagation1PiS_S_S_S_S_PbE4done], %rs5;
	bra.uni 	$L__BB0_11;
$L__BB0_9:
	setp.ge.s32 	%p6, %r25, %r24;
	@%p6 bra 	$L__BB0_11;
	cvt.s64.s32 	%rd23, %r23;
	add.s64 	%rd24, %rd7, %rd23;
	mov.b16 	%rs4, 1;
	st.global.u8 	[%rd24], %rs4;
	ld.global.u32 	%r24, [%rd2];
$L__BB0_11:
	add.s32 	%r17, %r24, 1;
	setp.ne.s32 	%p7, %r25, %r17;
	@%p7 bra 	$L__BB0_13;
	add.s64 	%rd26, %rd4, %rd22;
	add.s64 	%rd28, %rd4, %rd18;
	ld.global.u32 	%r18, [%rd28];
	atom.global.add.u32 	%r19, [%rd26], %r18;
$L__BB0_13:
	add.s32 	%r23, %r23, %r2;
	ld.global.u32 	%r20, [%rd3];
	setp.lt.s32 	%p8, %r23, %r20;
	@%p8 bra 	$L__BB0_6;
$L__BB0_14:
	ld.global.u32 	%r21, [%rd2];
	add.s32 	%r22, %r21, 1;
	st.global.u32 	[%rd2], %r22;
	bar.sync 	0;
	ld.shared.u8 	%rs6, [_ZZ19forwardPropagation1PiS_S_S_S_S_PbE4done];
	setp.eq.s16 	%p9, %rs6, 0;
	@%p9 bra 	$L__BB0_4;
$L__BB0_15:
	ret;

}
	// .globl	_Z20backwardPropagation1PiS_S_S_S_PbPfS_S1_S_
.visible .entry _Z20backwardPropagation1PiS_S_S_S_PbPfS_S1_S_(
	.param .u64 .ptr .align 1 _Z20backwardPropagation1PiS_S_S_S_PbPfS_S1_S__param_0,
	.param .u64 .ptr .align 1 _Z20backwardPropagation1PiS_S_S_S_PbPfS_S1_S__param_1,
	.param .u64 .ptr .align 1 _Z20backwardPropagation1PiS_S_S_S_PbPfS_S1_S__param_2,
	.param .u64 .ptr .align 1 _Z20backwardPropagation1PiS_S_S_S_PbPfS_S1_S__param_3,
	.param .u64 .ptr .align 1 _Z20backwardPropagation1PiS_S_S_S_PbPfS_S1_S__param_4,
	.param .u64 .ptr .align 1 _Z20backwardPropagation1PiS_S_S_S_PbPfS_S1_S__param_5,
	.param .u64 .ptr .align 1 _Z20backwardPropagation1PiS_S_S_S_PbPfS_S1_S__param_6,
	.param .u64 .ptr .align 1 _Z20backwardPropagation1PiS_S_S_S_PbPfS_S1_S__param_7,
	.param .u64 .ptr .align 1 _Z20backwardPropagation1PiS_S_S_S_PbPfS_S1_S__param_8,
	.param .u64 .ptr .align 1 _Z20backwardPropagation1PiS_S_S_S_PbPfS_S1_S__param_9
)
{
	.reg .pred 	%p<9>;
	.reg .b16 	%rs<2>;
	.reg .b32 	%r<30>;
	.reg .b32 	%f<11>;
	.reg .b64 	%rd<39>;

	ld.param.u64 	%rd17, [_Z20backwardPropagation1PiS_S_S_S_PbPfS_S1_S__param_0];
	ld.param.u64 	%rd18, [_Z20backwardPropagation1PiS_S_S_S_PbPfS_S1_S__param_1];
	ld.param.u64 	%rd12, [_Z20backwardPropagation1PiS_S_S_S_PbPfS_S1_S__param_3];
	ld.param.u64 	%rd13, [_Z20backwardPropagation1PiS_S_S_S_PbPfS_S1_S__param_4];
	ld.param.u64 	%rd14, [_Z20backwardPropagation1PiS_S_S_S_PbPfS_S1_S__param_5];
	ld.param.u64 	%rd19, [_Z20backwardPropagation1PiS_S_S_S_PbPfS_S1_S__param_6];
	ld.param.u64 	%rd15, [_Z20backwardPropagation1PiS_S_S_S_PbPfS_S1_S__param_7];
	ld.param.u64 	%rd16, [_Z20backwardPropagation1PiS_S_S_S_PbPfS_S1_S__param_8];
	ld.param.u64 	%rd20, [_Z20backwardPropagation1PiS_S_S_S_PbPfS_S1_S__param_9];
	cvta.to.global.u64 	%rd1, %rd17;
	cvta.to.global.u64 	%rd2, %rd19;
	cvta.to.global.u64 	%rd3, %rd18;
	cvta.to.global.u64 	%rd4, %rd20;
	ld.global.u32 	%r25, [%rd4];
	setp.lt.s32 	%p1, %r25, 2;
	@%p1 bra 	$L__BB1_9;
	ld.param.u64 	%rd38, [_Z20backwardPropagation1PiS_S_S_S_PbPfS_S1_S__param_2];
	cvta.to.global.u64 	%rd5, %rd15;
	mov.u32 	%r2, %tid.x;
	mov.u32 	%r3, %ntid.x;
	cvta.to.global.u64 	%rd6, %rd38;
	cvta.to.global.u64 	%rd7, %rd13;
	cvta.to.global.u64 	%rd8, %rd14;
	cvta.to.global.u64 	%rd9, %rd12;
	bra.uni 	$L__BB1_3;
$L__BB1_2:
	ld.global.u32 	%r25, [%rd4];
	setp.lt.s32 	%p6, %r25, 2;
	@%p6 bra 	$L__BB1_9;
$L__BB1_3:
	add.s32 	%r17, %r25, -1;
	st.global.u32 	[%rd4], %r17;
	bar.sync 	0;
	ld.global.u32 	%r26, [%rd1];
	setp.ge.s32 	%p2, %r2, %r26;
	@%p2 bra 	$L__BB1_2;
	mov.u32 	%r27, %r2;
$L__BB1_5:
	mul.wide.s32 	%rd21, %r27, 4;
	add.s64 	%rd22, %rd6, %rd21;
	ld.global.u32 	%r9, [%rd22];
	mul.wide.s32 	%rd23, %r9, 4;
	add.s64 	%rd24, %rd7, %rd23;
	ld.global.u32 	%r18, [%rd24];
	ld.global.u32 	%r19, [%rd4];
	setp.ne.s32 	%p3, %r18, %r19;
	@%p3 bra 	$L__BB1_8;
	cvt.s64.s32 	%rd25, %r9;
	add.s64 	%rd26, %rd8, %rd25;
	ld.global.u8 	%rs1, [%rd26];
	setp.eq.s16 	%p4, %rs1, 0;
	@%p4 bra 	$L__BB1_8;
	mul.wide.s32 	%rd27, %r27, 4;
	add.s64 	%rd28, %rd9, %rd27;
	ld.global.u32 	%r20, [%rd28];
	mul.wide.s32 	%rd29, %r9, 4;
	add.s64 	%rd30, %rd2, %rd29;
	ld.global.f32 	%f1, [%rd30];
	add.f32 	%f2, %f1, 0f3F800000;
	mul.wide.s32 	%rd31, %r20, 4;
	add.s64 	%rd32, %rd5, %rd31;
	ld.global.u32 	%r21, [%rd32];
	cvt.rn.f32.s32 	%f3, %r21;
	add.s64 	%rd33, %rd5, %rd29;
	ld.global.u32 	%r22, [%rd33];
	cvt.rn.f32.s32 	%f4, %r22;
	div.rn.f32 	%f5, %f3, %f4;
	mul.f32 	%f6, %f2, %f5;
	add.s64 	%rd34, %rd2, %rd31;
	atom.global.add.f32 	%f7, [%rd34], %f6;
	ld.global.u32 	%r26, [%rd1];
$L__BB1_8:
	add.s32 	%r27, %r27, %r3;
	setp.lt.s32 	%p5, %r27, %r26;
	@%p5 bra 	$L__BB1_5;
	bra.uni 	$L__BB1_2;
$L__BB1_9:
	mov.u32 	%r29, %tid.x;
	ld.global.u32 	%r23, [%rd3];
	setp.ge.s32 	%p7, %r29, %r23;
	@%p7 bra 	$L__BB1_12;
	mov.u32 	%r14, %ntid.x;
	cvta.to.global.u64 	%rd10, %rd16;
$L__BB1_11:
	mul.wide.s32 	%rd35, %r29, 4;
	add.s64 	%rd36, %rd2, %rd35;
	ld.global.f32 	%f8, [%rd36];
	add.s64 	%rd37, %rd10, %rd35;
	ld.global.f32 	%f9, [%rd37];
	add.f32 	%f10, %f8, %f9;
	st.global.f32 	[%rd37], %f10;
	add.s32 	%r29, %r29, %r14;
	ld.global.u32 	%r24, [%rd3];
	setp.lt.s32 	%p8, %r29, %r24;
	@%p8 bra 	$L__BB1_11;
$L__BB1_12:
	ret;

}


// ===== COMPILED SASS (sm_100) =====

	.target	sm_100

	.elftype	@"ET_EXEC"


//--------------------- .note.nv.tkinfo           --------------------------
	.section	.note.nv.tkinfo,"",@"SHT_NOTE"
	.sectionflags	@"SHF_NOTE_NV_TKINFO"
	.tkinfo
        /*0018*/ 	.word	0x00000002
        /*0030*/ 	.string	""
        /*0030*/ 	.string	"ptxas"
        /*0030*/ 	.string	"Cuda compilation tools, release 13.0, V13.0.88"
        /*0030*/ 	.string	"Build cuda_13.0.r13.0/compiler.36424714_0"
        /*0030*/ 	.string	"-arch sm_100 -m 64 "



//--------------------- .note.nv.cuinfo           --------------------------
	.section	.note.nv.cuinfo,"",@"SHT_NOTE"
	.sectionflags	@"SHF_NOTE_NV_CUINFO"
        /*0018*/ 	.short	0x0002
        /*001a*/ 	.short	0x0064
        /*001c*/ 	.short	0x0082
	.zero		2


//--------------------- .nv.info                  --------------------------
	.section	.nv.info,"",@"SHT_CUDA_INFO"
	.align	4


	//----- nvinfo : EIATTR_REGCOUNT
	.align		4
        /*0000*/ 	.byte	0x04, 0x2f
        /*0002*/ 	.short	(.L_1 - .L_0)
	.align		4
.L_0:
        /*0004*/ 	.word	index@(_Z19forwardPropagation1PiS_S_S_S_S_Pb)
        /*0008*/ 	.word	0x0000001c


	//----- nvinfo : EIATTR_FRAME_SIZE
	.align		4
.L_1:
        /*000c*/ 	.byte	0x04, 0x11
        /*000e*/ 	.short	(.L_3 - .L_2)
	.align		4
.L_2:
        /*0010*/ 	.word	index@(_Z19forwardPropagation1PiS_S_S_S_S_Pb)
        /*0014*/ 	.word	0x00000000


	//----- nvinfo : EIATTR_REGCOUNT
	.align		4
.L_3:
        /*0018*/ 	.byte	0x04, 0x2f
        /*001a*/ 	.short	(.L_5 - .L_4)
	.align		4
.L_4:
        /*001c*/ 	.word	index@(_Z20backwardPropagation1PiS_S_S_S_PbPfS_S1_S_)
        /*0020*/ 	.word	0x0000001e


	//----- nvinfo : EIATTR_FRAME_SIZE
	.align		4
.L_5:
        /*0024*/ 	.byte	0x04, 0x11
        /*0026*/ 	.short	(.L_7 - .L_6)
	.align		4
.L_6:
        /*0028*/ 	.word	index@($__internal_0_$__cuda_sm3x_div_rn_noftz_f32_slowpath)
        /*002c*/ 	.word	0x00000000


	//----- nvinfo : EIATTR_FRAME_SIZE
	.align		4
.L_7:
        /*0030*/ 	.byte	0x04, 0x11
        /*0032*/ 	.short	(.L_9 - .L_8)
	.align		4
.L_8:
        /*0034*/ 	.word	index@(_Z20backwardPropagation1PiS_S_S_S_PbPfS_S1_S_)
        /*0038*/ 	.word	0x00000000


	//----- nvinfo : EIATTR_MIN_STACK_SIZE
	.align		4
.L_9:
        /*003c*/ 	.byte	0x04, 0x12
        /*003e*/ 	.short	(.L_11 - .L_10)
	.align		4
.L_10:
        /*0040*/ 	.word	index@(_Z20backwardPropagation1PiS_S_S_S_PbPfS_S1_S_)
        /*0044*/ 	.word	0x00000000


	//----- nvinfo : EIATTR_MIN_STACK_SIZE
	.align		4
.L_11:
        /*0048*/ 	.byte	0x04, 0x12
        /*004a*/ 	.short	(.L_13 - .L_12)
	.align		4
.L_12:
        /*004c*/ 	.word	index@(_Z19forwardPropagation1PiS_S_S_S_S_Pb)
        /*0050*/ 	.word	0x00000000
.L_13:


//--------------------- .nv.compat                --------------------------
	.section	.nv.compat,"",@"SHT_CUDA_COMPAT_INFO"
	.align	4
        /*0000*/ 	.byte	0x02, 0x09, 0x00, 0x00, 0x02, 0x02, 0x01, 0x00, 0x02, 0x05, 0x05, 0x00, 0x03, 0x07, 0x01, 0x01
        /*0010*/ 	.byte	0x02, 0x03, 0x00, 0x00, 0x02, 0x06, 0x01, 0x00, 0x04, 0x0b, 0x08, 0x00, 0x01, 0x00, 0x00, 0x00
        /*0020*/ 	.byte	0x00, 0x00, 0x00, 0x00


//--------------------- .nv.info._Z20backwardPropagation1PiS_S_S_S_PbPfS_S1_S_ --------------------------
	.section	.nv.info._Z20backwardPropagation1PiS_S_S_S_PbPfS_S1_S_,"",@"SHT_CUDA_INFO"
	.sectionflags	@""
	.align	4


	//----- nvinfo : EIATTR_CUDA_API_VERSION
	.align		4
        /*0000*/ 	.byte	0x04, 0x37
        /*0002*/ 	.short	(.L_15 - .L_14)
.L_14:
        /*0004*/ 	.word	0x00000082


	//----- nvinfo : EIATTR_KPARAM_INFO
	.align		4
.L_15:
        /*0008*/ 	.byte	0x04, 0x17
        /*000a*/ 	.short	(.L_17 - .L_16)
.L_16:
        /*000c*/ 	.word	0x00000000
        /*0010*/ 	.short	0x0009
        /*0012*/ 	.short	0x0048
        /*0014*/ 	.byte	0x00, 0xf5, 0x21, 0x00


	//----- nvinfo : EIATTR_KPARAM_INFO
	.align		4
.L_17:
        /*0018*/ 	.byte	0x04, 0x17
        /*001a*/ 	.short	(.L_19 - .L_18)
.L_18:
        /*001c*/ 	.word	0x00000000
        /*0020*/ 	.short	0x0008
        /*0022*/ 	.short	0x0040
        /*0024*/ 	.byte	0x00, 0xf5, 0x21, 0x00


	//----- nvinfo : EIATTR_KPARAM_INFO
	.align		4
.L_19:
        /*0028*/ 	.byte	0x04, 0x17
        /*002a*/ 	.short	(.L_21 - .L_20)
.L_20:
        /*002c*/ 	.word	0x00000000
        /*0030*/ 	.short	0x0007
        /*0032*/ 	.short	0x0038
        /*0034*/ 	.byte	0x00, 0xf5, 0x21, 0x00


	//----- nvinfo : EIATTR_KPARAM_INFO
	.align		4
.L_21:
        /*0038*/ 	.byte	0x04, 0x17
        /*003a*/ 	.short	(.L_23 - .L_22)
.L_22:
        /*003c*/ 	.word	0x00000000
        /*0040*/ 	.short	0x0006
        /*0042*/ 	.short	0x0030
        /*0044*/ 	.byte	0x00, 0xf5, 0x21, 0x00


	//----- nvinfo : EIATTR_KPARAM_INFO
	.align		4
.L_23:
        /*0048*/ 	.byte	0x04, 0x17
        /*004a*/ 	.short	(.L_25 - .L_24)
.L_24:
        /*004c*/ 	.word	0x00000000
        /*0050*/ 	.short	0x0005
        /*0052*/ 	.short	0x0028
        /*0054*/ 	.byte	0x00, 0xf5, 0x21, 0x00


	//----- nvinfo : EIATTR_KPARAM_INFO
	.align		4
.L_25:
        /*0058*/ 	.byte	0x04, 0x17
        /*005a*/ 	.short	(.L_27 - .L_26)
.L_26:
        /*005c*/ 	.word	0x00000000
        /*0060*/ 	.short	0x0004
        /*0062*/ 	.short	0x0020
        /*0064*/ 	.byte	0x00, 0xf5, 0x21, 0x00


	//----- nvinfo : EIATTR_KPARAM_INFO
	.align		4
.L_27:
        /*0068*/ 	.byte	0x04, 0x17
        /*006a*/ 	.short	(.L_29 - .L_28)
.L_28:
        /*006c*/ 	.word	0x00000000
        /*0070*/ 	.short	0x0003
        /*0072*/ 	.short	0x0018
        /*0074*/ 	.byte	0x00, 0xf5, 0x21, 0x00


	//----- nvinfo : EIATTR_KPARAM_INFO
	.align		4
.L_29:
        /*0078*/ 	.byte	0x04, 0x17
        /*007a*/ 	.short	(.L_31 - .L_30)
.L_30:
        /*007c*/ 	.word	0x00000000
        /*0080*/ 	.short	0x0002
        /*0082*/ 	.short	0x0010
        /*0084*/ 	.byte	0x00, 0xf5, 0x21, 0x00


	//----- nvinfo : EIATTR_KPARAM_INFO
	.align		4
.L_31:
        /*0088*/ 	.byte	0x04, 0x17
        /*008a*/ 	.short	(.L_33 - .L_32)
.L_32:
        /*008c*/ 	.word	0x00000000
        /*0090*/ 	.short	0x0001
        /*0092*/ 	.short	0x0008
        /*0094*/ 	.byte	0x00, 0xf5, 0x21, 0x00


	//----- nvinfo : EIATTR_KPARAM_INFO
	.align		4
.L_33:
        /*0098*/ 	.byte	0x04, 0x17
        /*009a*/ 	.short	(.L_35 - .L_34)
.L_34:
        /*009c*/ 	.word	0x00000000
        /*00a0*/ 	.short	0x0000
        /*00a2*/ 	.short	0x0000
        /*00a4*/ 	.byte	0x00, 0xf5, 0x21, 0x00


	//----- nvinfo : EIATTR_SPARSE_MMA_MASK
	.align		4
.L_35:
        /*00a8*/ 	.byte	0x03, 0x50
        /*00aa*/ 	.short	0x0000


	//----- nvinfo : EIATTR_MAXREG_COUNT
	.align		4
        /*00ac*/ 	.byte	0x03, 0x1b
        /*00ae*/ 	.short	0x00ff


	//----- nvinfo : EIATTR_NUM_BARRIERS
	.align		4
        /*00b0*/ 	.byte	0x02, 0x4c
        /*00b2*/ 	.byte	0x01
	.zero		1


	//----- nvinfo : EIATTR_MERCURY_ISA_VERSION
	.align		4
        /*00b4*/ 	.byte	0x03, 0x5f
        /*00b6*/ 	.short	0x0101


	//----- nvinfo : EIATTR_VRC_CTA_INIT_COUNT
	.align		4
        /*00b8*/ 	.byte	0x02, 0x4a
	.zero		1
	.zero		1


	//----- nvinfo : EIATTR_EXIT_INSTR_OFFSETS
	.align		4
        /*00bc*/ 	.byte	0x04, 0x1c
        /*00be*/ 	.short	(.L_37 - .L_36)


	//   ....[0]....
.L_36:
        /*00c0*/ 	.word	0x00000540


	//   ....[1]....
        /*00c4*/ 	.word	0x00000620


	//----- nvinfo : EIATTR_CRS_STACK_SIZE
	.align		4
.L_37:
        /*00c8*/ 	.byte	0x04, 0x1e
        /*00ca*/ 	.short	(.L_39 - .L_38)
.L_38:
        /*00cc*/ 	.word	0x00000000


	//----- nvinfo : EIATTR_CBANK_PARAM_SIZE
	.align		4
.L_39:
        /*00d0*/ 	.byte	0x03, 0x19
        /*00d2*/ 	.short	0x0050


	//----- nvinfo : EIATTR_PARAM_CBANK
	.align		4
        /*00d4*/ 	.byte	0x04, 0x0a
        /*00d6*/ 	.short	(.L_41 - .L_40)
	.align		4
.L_40:
        /*00d8*/ 	.word	index@(.nv.constant0._Z20backwardPropagation1PiS_S_S_S_PbPfS_S1_S_)
        /*00dc*/ 	.short	0x0380
        /*00de*/ 	.short	0x0050


	//----- nvinfo : EIATTR_SW_WAR
	.align		4
.L_41:
        /*00e0*/ 	.byte	0x04, 0x36
        /*00e2*/ 	.short	(.L_43 - .L_42)
.L_42:
        /*00e4*/ 	.word	0x00000008
.L_43:


//--------------------- .nv.info._Z19forwardPropagation1PiS_S_S_S_S_Pb --------------------------
	.section	.nv.info._Z19forwardPropagation1PiS_S_S_S_S_Pb,"",@"SHT_CUDA_INFO"
	.sectionflags	@""
	.align	4


	//----- nvinfo : EIATTR_CUDA_API_VERSION
	.align		4
        /*0000*/ 	.byte	0x04, 0x37
        /*0002*/ 	.short	(.L_45 - .L_44)
.L_44:
        /*0004*/ 	.word	0x00000082


	//----- nvinfo : EIATTR_KPARAM_INFO
	.align		4
.L_45:
        /*0008*/ 	.byte	0x04, 0x17
        /*000a*/ 	.short	(.L_47 - .L_46)
.L_46:
        /*000c*/ 	.word	0x00000000
        /*0010*/ 	.short	0x0006
        /*0012*/ 	.short	0x0030
        /*0014*/ 	.byte	0x00, 0xf5, 0x21, 0x00


	//----- nvinfo : EIATTR_KPARAM_INFO
	.align		4
.L_47:
        /*0018*/ 	.byte	0x04, 0x17
        /*001a*/ 	.short	(.L_49 - .L_48)
.L_48:
        /*001c*/ 	.word	0x00000000
        /*0020*/ 	.short	0x0005
        /*0022*/ 	.short	0x0028
        /*0024*/ 	.byte	0x00, 0xf5, 0x21, 0x00


	//----- nvinfo : EIATTR_KPARAM_INFO
	.align		4
.L_49:
        /*0028*/ 	.byte	0x04, 0x17
        /*002a*/ 	.short	(.L_51 - .L_50)
.L_50:
        /*002c*/ 	.word	0x00000000
        /*0030*/ 	.short	0x0004
        /*0032*/ 	.short	0x0020
        /*0034*/ 	.byte	0x00, 0xf5, 0x21, 0x00


	//----- nvinfo : EIATTR_KPARAM_INFO
	.align		4
.L_51:
        /*0038*/ 	.byte	0x04, 0x17
        /*003a*/ 	.short	(.L_53 - .L_52)
.L_52:
        /*003c*/ 	.word	0x00000000
        /*0040*/ 	.short	0x0003
        /*0042*/ 	.short	0x0018
        /*0044*/ 	.byte	0x00, 0xf5, 0x21, 0x00


	//----- nvinfo : EIATTR_KPARAM_INFO
	.align		4
.L_53:
        /*0048*/ 	.byte	0x04, 0x17
        /*004a*/ 	.short	(.L_55 - .L_54)
.L_54:
        /*004c*/ 	.word	0x00000000
        /*0050*/ 	.short	0x0002
        /*0052*/ 	.short	0x0010
        /*0054*/ 	.byte	0x00, 0xf5, 0x21, 0x00


	//----- nvinfo : EIATTR_KPARAM_INFO
	.align		4
.L_55:
        /*0058*/ 	.byte	0x04, 0x17
        /*005a*/ 	.short	(.L_57 - .L_56)
.L_56:
        /*005c*/ 	.word	0x00000000
        /*0060*/ 	.short	0x0001
        /*0062*/ 	.short	0x0008
        /*0064*/ 	.byte	0x00, 0xf5, 0x21, 0x00


	//----- nvinfo : EIATTR_KPARAM_INFO
	.align		4
.L_57:
        /*0068*/ 	.byte	0x04, 0x17
        /*006a*/ 	.short	(.L_59 - .L_58)
.L_58:
        /*006c*/ 	.word	0x00000000
        /*0070*/ 	.short	0x0000
        /*0072*/ 	.short	0x0000
        /*0074*/ 	.byte	0x00, 0xf5, 0x21, 0x00


	//----- nvinfo : EIATTR_SPARSE_MMA_MASK
	.align		4
.L_59:
        /*0078*/ 	.byte	0x03, 0x50
        /*007a*/ 	.short	0x0000


	//----- nvinfo : EIATTR_MAXREG_COUNT
	.align		4
        /*007c*/ 	.byte	0x03, 0x1b
        /*007e*/ 	.short	0x00ff


	//----- nvinfo : EIATTR_NUM_BARRIERS
	.align		4
        /*0080*/ 	.byte	0x02, 0x4c
        /*0082*/ 	.byte	0x01
	.zero		1


	//----- nvinfo : EIATTR_MERCURY_ISA_VERSION
	.align		4
        /*0084*/ 	.byte	0x03, 0x5f
        /*0086*/ 	.short	0x0101


	//----- nvinfo : EIATTR_VRC_CTA_INIT_COUNT
	.align		4
        /*0088*/ 	.byte	0x02, 0x4a
	.zero		1
	.zero		1


	//----- nvinfo : EIATTR_EXIT_INSTR_OFFSETS
	.align		4
        /*008c*/ 	.byte	0x04, 0x1c
        /*008e*/ 	.short	(.L_61 - .L_60)


	//   ....[0]....
.L_60:
        /*0090*/ 	.word	0x000000a0


	//   ....[1]....
        /*0094*/ 	.word	0x00000580


	//----- nvinfo : EIATTR_CRS_STACK_SIZE
	.align		4
.L_61:
        /*0098*/ 	.byte	0x04, 0x1e
        /*009a*/ 	.short	(.L_63 - .L_62)
.L_62:
        /*009c*/ 	.word	0x00000000


	//----- nvinfo : EIATTR_CBANK_PARAM_SIZE
	.align		4
.L_63:
        /*00a0*/ 	.byte	0x03, 0x19
        /*00a2*/ 	.short	0x0038


	//----- nvinfo : EIATTR_PARAM_CBANK
	.align		4
        /*00a4*/ 	.byte	0x04, 0x0a
        /*00a6*/ 	.short	(.L_65 - .L_64)
	.align		4
.L_64:
        /*00a8*/ 	.word	index@(.nv.constant0._Z19forwardPropagation1PiS_S_S_S_S_Pb)
        /*00ac*/ 	.short	0x0380
        /*00ae*/ 	.short	0x0038


	//----- nvinfo : EIATTR_SW_WAR
	.align		4
.L_65:
        /*00b0*/ 	.byte	0x04, 0x36
        /*00b2*/ 	.short	(.L_67 - .L_66)
.L_66:
        /*00b4*/ 	.word	0x00000008
.L_67:


//--------------------- .nv.callgraph             --------------------------
	.section	.nv.callgraph,"",@"SHT_CUDA_CALLGRAPH"
	.align	4
	.sectionentsize	8
	.align		4
        /*0000*/ 	.word	0x00000000
	.align		4
        /*0004*/ 	.word	0xffffffff
	.align		4
        /*0008*/ 	.word	0x00000000
	.align		4
        /*000c*/ 	.word	0xfffffffe
	.align		4
        /*0010*/ 	.word	0x00000000
	.align		4
        /*0014*/ 	.word	0xfffffffd
	.align		4
        /*0018*/ 	.word	0x00000000
	.align		4
        /*001c*/ 	.word	0xfffffffc


//--------------------- .text._Z20backwardPropagation1PiS_S_S_S_PbPfS_S1_S_ --------------------------
	.section	.text._Z20backwardPropagation1PiS_S_S_S_PbPfS_S1_S_,"ax",@progbits
	.align	128
        .global         _Z20backwardPropagation1PiS_S_S_S_PbPfS_S1_S_
        .type           _Z20backwardPropagation1PiS_S_S_S_PbPfS_S1_S_,@function
        .size           _Z20backwardPropagation1PiS_S_S_S_PbPfS_S1_S_,(.L_x_32 - _Z20backwardPropagation1PiS_S_S_S_PbPfS_S1_S_)
        .other          _Z20backwardPropagation1PiS_S_S_S_PbPfS_S1_S_,@"STO_CUDA_ENTRY STV_DEFAULT"
_Z20backwardPropagation1PiS_S_S_S_PbPfS_S1_S_:
.text._Z20backwardPropagation1PiS_S_S_S_PbPfS_S1_S_:
[----:B------:R-:W-:Y:S08]  /*0000*/  LDC R1, c[0x0][0x37c] ;  /* 0x0000df00ff017b82 */ /* 0x000ff00000000800 */
[----:B------:R-:W0:Y:S01]  /*0010*/  LDC.64 R2, c[0x0][0x3c8] ;  /* 0x0000f200ff027b82 */ /* 0x000e220000000a00 */
[----:B------:R-:W0:Y:S02]  /*0020*/  LDCU.64 UR4, c[0x0][0x358] ;  /* 0x00006b00ff0477ac */ /* 0x000e240008000a00 */
[----:B0-----:R-:W2:Y:S02]  /*0030*/  LDG.E R3, desc[UR4][R2.64] ;  /* 0x0000000402037981 */ /* 0x001ea4000c1e1900 */
[----:B--2---:R-:W-:-:S13]  /*0040*/  ISETP.GE.AND P0, PT, R3, 0x2, PT ;  /* 0x000000020300780c */ /* 0x004fda0003f06270 */
[----:B------:R-:W-:Y:S05]  /*0050*/  @!P0 BRA `(.L_x_0) ;  /* 0x0000000400288947 */ /* 0x000fea0003800000 */
[----:B------:R-:W0:Y:S01]  /*0060*/  S2R R2, SR_TID.X ;  /* 0x0000000000027919 */ /* 0x000e220000002100 */
[----:B------:R-:W1:Y:S02]  /*0070*/  LDCU UR6, c[0x0][0x360] ;  /* 0x00006c00ff0677ac */ /* 0x000e640008000800 */
.L_x_8:
[----:B--2---:R-:W2:Y:S01]  /*0080*/  LDC.64 R4, c[0x0][0x3c8] ;  /* 0x0000f200ff047b82 */ /* 0x004ea20000000a00 */
[----:B------:R-:W-:Y:S01]  /*0090*/  VIADD R3, R3, 0xffffffff ;  /* 0xffffffff03037836 */ /* 0x000fe20000000000 */
[----:B------:R-:W-:Y:S05]  /*00a0*/  WARPSYNC.ALL ;  /* 0x0000000000007948 */ /* 0x000fea0003800000 */
[----:B--2---:R2:W-:Y:S02]  /*00b0*/  STG.E desc[UR4][R4.64], R3 ;  /* 0x0000000304007986 */ /* 0x0045e4000c101904 */
[----:B--2---:R-:W2:Y:S08]  /*00c0*/  LDC.64 R4, c[0x0][0x380] ;  /* 0x0000e000ff047b82 */ /* 0x004eb00000000a00 */
[----:B------:R-:W-:Y:S06]  /*00d0*/  BAR.SYNC.DEFER_BLOCKING 0x0 ;  /* 0x0000000000007b1d */ /* 0x000fec0000010000 */
[----:B------:R-:W3:Y:S01]  /*00e0*/  LDCU.64 UR8, c[0x0][0x3a8] ;  /* 0x00007500ff0877ac */ /* 0x000ee20008000a00 */
[----:B--2---:R-:W0:Y:S01]  /*00f0*/  LDG.E R3, desc[UR4][R4.64] ;  /* 0x0000000404037981 */ /* 0x004e22000c1e1900 */
[----:B------:R-:W-:Y:S01]  /*0100*/  BSSY B0, `(.L_x_1) ;  /* 0x000003b000007945 */ /* 0x000fe20003800000 */
[----:B0-----:R-:W-:-:S13]  /*0110*/  ISETP.GE.AND P0, PT, R2, R3, PT ;  /* 0x000000030200720c */ /* 0x001fda0003f06270 */
[----:B---34-:R-:W-:Y:S05]  /*0120*/  @P0 BRA `(.L_x_2) ;  /* 0x0000000000e00947 */ /* 0x018fea0003800000 */
[----:B------:R-:W0:Y:S01]  /*0130*/  LDC.64 R14, c[0x0][0x3b0] ;  /* 0x0000ec00ff0e7b82 */ /* 0x000e220000000a00 */
[----:B------:R-:W-:Y:S02]  /*0140*/  IMAD.MOV.U32 R0, RZ, RZ, R3 ;  /* 0x000000ffff007224 */ /* 0x000fe400078e0003 */
[----:B------:R-:W-:-:S05]  /*0150*/  IMAD.MOV.U32 R19, RZ, RZ, R2 ;  /* 0x000000ffff137224 */ /* 0x000fca00078e0002 */
[----:B------:R-:W2:Y:S08]  /*0160*/  LDC.64 R12, c[0x0][0x390] ;  /* 0x0000e400ff0c7b82 */ /* 0x000eb00000000a00 */
[----:B------:R-:W3:Y:S08]  /*0170*/  LDC.64 R10, c[0x0][0x3a0] ;  /* 0x0000e800ff0a7b82 */ /* 0x000ef00000000a00 */
[----:B------:R-:W4:Y:S08]  /*0180*/  LDC.64 R8, c[0x0][0x398] ;  /* 0x0000e600ff087b82 */ /* 0x000f300000000a00 */
[----:B------:R-:W0:Y:S08]  /*0190*/  LDC.64 R6, c[0x0][0x3b0] ;  /* 0x0000ec00ff067b82 */ /* 0x000e300000000a00 */
[----:B------:R-:W0:Y:S02]  /*01a0*/  LDC.64 R4, c[0x0][0x3b8] ;  /* 0x0000ee00ff047b82 */ /* 0x000e240000000a00 */
.L_x_7:
[----:B--2---:R-:W-:-:S05]  /*01b0*/  IMAD.WIDE R16, R19, 0x4, R12 ;  /* 0x0000000413107825 */ /* 0x004fca00078e020c */
[----:B------:R-:W3:Y:S01]  /*01c0*/  LDG.E R3, desc[UR4][R16.64] ;  /* 0x0000000410037981 */ /* 0x000ee2000c1e1900 */
[----:B------:R-:W2:Y:S03]  /*01d0*/  LDC.64 R22, c[0x0][0x3c8] ;  /* 0x0000f200ff167b82 */ /* 0x000ea60000000a00 */
[----:B--2---:R-:W2:Y:S01]  /*01e0*/  LDG.E R23, desc[UR4][R22.64] ;  /* 0x0000000416177981 */ /* 0x004ea2000c1e1900 */
[----:B---3--:R-:W-:-:S06]  /*01f0*/  IMAD.WIDE R20, R3, 0x4, R10 ;  /* 0x0000000403147825 */ /* 0x008fcc00078e020a */
[----:B------:R-:W2:Y:S01]  /*0200*/  LDG.E R20, desc[UR4][R20.64] ;  /* 0x0000000414147981 */ /* 0x000ea2000c1e1900 */
[----:B------:R-:W-:Y:S05]  /*0210*/  YIELD ;  /* 0x0000000000007946 */ /* 0x000fea0003800000 */
[----:B------:R-:W-:Y:S01]  /*0220*/  BSSY.RECONVERGENT B1, `(.L_x_3) ;  /* 0x0000025000017945 */ /* 0x000fe20003800200 */
[----:B--2---:R-:W-:-:S13]  /*0230*/  ISETP.NE.AND P0, PT, R20, R23, PT ;  /* 0x000000171400720c */ /* 0x004fda0003f05270 */
[----:B------:R-:W-:Y:S05]  /*0240*/  @P0 BRA `(.L_x_4) ;  /* 0x0000000000880947 */ /* 0x000fea0003800000 */
[----:B------:R-:W-:-:S04]  /*0250*/  IADD3 R16, P0, PT, R3, UR8, RZ ;  /* 0x0000000803107c10 */ /* 0x000fc8000ff1e0ff */
[----:B------:R-:W-:-:S05]  /*0260*/  LEA.HI.X.SX32 R17, R3, UR9, 0x1, P0 ;  /* 0x0000000903117c11 */ /* 0x000fca00080f0eff */
[----:B------:R-:W2:Y:S02]  /*0270*/  LDG.E.U8 R16, desc[UR4][R16.64] ;  /* 0x0000000410107981 */ /* 0x000ea4000c1e1100 */
[----:B--2---:R-:W-:-:S13]  /*0280*/  ISETP.NE.AND P0, PT, R16, RZ, PT ;  /* 0x000000ff1000720c */ /* 0x004fda0003f05270 */
[----:B------:R-:W-:Y:S05]  /*0290*/  @!P0 BRA `(.L_x_4) ;  /* 0x0000000000748947 */ /* 0x000fea0003800000 */
[----:B----4-:R-:W-:-:S06]  /*02a0*/  IMAD.WIDE R16, R19, 0x4, R8 ;  /* 0x0000000413107825 */ /* 0x010fcc00078e0208 */
[----:B------:R-:W2:Y:S01]  /*02b0*/  LDG.E R17, desc[UR4][R16.64] ;  /* 0x0000000410117981 */ /* 0x000ea2000c1e1900 */
[----:B0-----:R-:W-:-:S06]  /*02c0*/  IMAD.WIDE R24, R3, 0x4, R4 ;  /* 0x0000000403187825 */ /* 0x001fcc00078e0204 */
[----:B------:R-:W3:Y:S01]  /*02d0*/  LDG.E R24, desc[UR4][R24.64] ;  /* 0x0000000418187981 */ /* 0x000ee2000c1e1900 */
[----:B------:R-:W-:-:S06]  /*02e0*/  IMAD.WIDE R22, R3, 0x4, R6 ;  /* 0x0000000403167825 */ /* 0x000fcc00078e0206 */
[----:B------:R-:W4:Y:S01]  /*02f0*/  LDG.E R22, desc[UR4][R22.64] ;  /* 0x0000000416167981 */ /* 0x000f22000c1e1900 */
[----:B--2---:R-:W-:-:S05]  /*0300*/  IMAD.WIDE R20, R17, 0x4, R4 ;  /* 0x0000000411147825 */ /* 0x004fca00078e0204 */
[----:B------:R4:W2:Y:S01]  /*0310*/  LDG.E R0, desc[UR4][R20.64] ;  /* 0x0000000414007981 */ /* 0x0008a2000c1e1900 */
[----:B---3--:R-:W-:-:S04]  /*0320*/  I2FP.F32.S32 R3, R24 ;  /* 0x0000001800037245 */ /* 0x008fc80000201400 */
[----:B------:R-:W0:Y:S01]  /*0330*/  MUFU.RCP R18, R3 ;  /* 0x0000000300127308 */ /* 0x000e220000001000 */
[----:B------:R-:W-:Y:S01]  /*0340*/  BSSY.RECONVERGENT B2, `(.L_x_5) ;  /* 0x000000d000027945 */ /* 0x000fe20003800200 */
[----:B0-----:R-:W-:-:S04]  /*0350*/  FFMA R27, -R3, R18, 1 ;  /* 0x3f800000031b7423 */ /* 0x001fc80000000112 */
[----:B------:R-:W-:Y:S01]  /*0360*/  FFMA R27, R18, R27, R18 ;  /* 0x0000001b121b7223 */ /* 0x000fe20000000012 */
[----:B----4-:R-:W-:Y:S01]  /*0370*/  FADD R20, R22, 1 ;  /* 0x3f80000016147421 */ /* 0x010fe20000000000 */
[----:B--2---:R-:W-:-:S04]  /*0380*/  I2FP.F32.S32 R0, R0 ;  /* 0x0000000000007245 */ /* 0x004fc80000201400 */
[----:B------:R-:W0:Y:S01]  /*0390*/  FCHK P0, R0, R3 ;  /* 0x0000000300007302 */ /* 0x000e220000000000 */
[----:B------:R-:W-:-:S04]  /*03a0*/  FFMA R16, R0, R27, RZ ;  /* 0x0000001b00107223 */ /* 0x000fc800000000ff */
[----:B------:R-:W-:-:S04]  /*03b0*/  FFMA R18, -R3, R16, R0 ;  /* 0x0000001003127223 */ /* 0x000fc80000000100 */
[----:B------:R-:W-:Y:S01]  /*03c0*/  FFMA R27, R27, R18, R16 ;  /* 0x000000121b1b7223 */ /* 0x000fe20000000010 */
[----:B0-----:R-:W-:Y:S06]  /*03d0*/  @!P0 BRA `(.L_x_6) ;  /* 0x00000000000c8947 */ /* 0x001fec0003800000 */
[----:B------:R-:W-:-:S07]  /*03e0*/  MOV R22, 0x400 ;  /* 0x0000040000167802 */ /* 0x000fce0000000f00 */
[----:B-1----:R-:W-:Y:S05]  /*03f0*/  CALL.REL.NOINC `($__internal_0_$__cuda_sm3x_div_rn_noftz_f32_slowpath) ;  /* 0x00000000008c7944 */ /* 0x002fea0003c00000 */
[----:B------:R-:W-:-:S07]  /*0400*/  IMAD.MOV.U32 R27, RZ, RZ, R0 ;  /* 0x000000ffff1b7224 */ /* 0x000fce00078e0000 */
.L_x_6:
[----:B-1----:R-:W-:Y:S05]  /*0410*/  BSYNC.RECONVERGENT B2 ;  /* 0x0000000000027941 */ /* 0x002fea0003800200 */
.L_x_5:
[----:B------:R-:W0:Y:S01]  /*0420*/  LDC.64 R22, c[0x0][0x380] ;  /* 0x0000e000ff167b82 */ /* 0x000e220000000a00 */
[----:B------:R-:W-:Y:S01]  /*0430*/  FMUL R27, R20, R27 ;  /* 0x0000001b141b7220 */ /* 0x000fe20000400000 */
[----:B------:R-:W-:-:S05]  /*0440*/  IMAD.WIDE R16, R17, 0x4, R14 ;  /* 0x0000000411107825 */ /* 0x000fca00078e020e */
[----:B------:R2:W-:Y:S04]  /*0450*/  REDG.E.ADD.F32.FTZ.RN.STRONG.GPU desc[UR4][R16.64], R27 ;  /* 0x0000001b100079a6 */ /* 0x0005e8000c12f304 */
[----:B0-----:R2:W5:Y:S02]  /*0460*/  LDG.E R0, desc[UR4][R22.64] ;  /* 0x0000000416007981 */ /* 0x001564000c1e1900 */
.L_x_4:
[----:B-1----:R-:W-:Y:S05]  /*0470*/  BSYNC.RECONVERGENT B1 ;  /* 0x0000000000017941 */ /* 0x002fea0003800200 */
.L_x_3:
[----:B------:R-:W-:-:S05]  /*0480*/  VIADD R19, R19, UR6 ;  /* 0x0000000613137c36 */ /* 0x000fca0008000000 */
[----:B-----5:R-:W-:-:S13]  /*0490*/  ISETP.GE.AND P0, PT, R19, R0, PT ;  /* 0x000000001300720c */ /* 0x020fda0003f06270 */
[----:B------:R-:W-:Y:S05]  /*04a0*/  @!P0 BRA `(.L_x_7) ;  /* 0xfffffffc00408947 */ /* 0x000fea000383ffff */
.L_x_2:
[----:B-1----:R-:W-:Y:S05]  /*04b0*/  BSYNC B0 ;  /* 0x0000000000007941 */ /* 0x002fea0003800000 */
.L_x_1:
[----:B0-----:R-:W0:Y:S02]  /*04c0*/  LDC.64 R4, c[0x0][0x3c8] ;  /* 0x0000f200ff047b82 */ /* 0x001e240000000a00 */
[----:B0-----:R-:W3:Y:S02]  /*04d0*/  LDG.E R3, desc[UR4][R4.64] ;  /* 0x0000000404037981 */ /* 0x001ee4000c1e1900 */
[----:B---3--:R-:W-:-:S13]  /*04e0*/  ISETP.GE.AND P0, PT, R3, 0x2, PT ;  /* 0x000000020300780c */ /* 0x008fda0003f06270 */
[----:B------:R-:W-:Y:S05]  /*04f0*/  @P0 BRA `(.L_x_8) ;  /* 0xfffffff800e00947 */ /* 0x000fea000383ffff */
.L_x_0:
[----:B------:R-:W0:Y:S02]  /*0500*/  LDC.64 R2, c[0x0][0x388] ;  /* 0x0000e200ff027b82 */ /* 0x000e240000000a00 */
[----:B0-----:R-:W3:Y:S01]  /*0510*/  LDG.E R0, desc[UR4][R2.64] ;  /* 0x0000000402007981 */ /* 0x001ee2000c1e1900 */
[----:B----4-:R-:W3:Y:S02]  /*0520*/  S2R R9, SR_TID.X ;  /* 0x0000000000097919 */ /* 0x010ee40000002100 */
[----:B---3--:R-:W-:-:S13]  /*0530*/  ISETP.GE.AND P0, PT, R9, R0, PT ;  /* 0x000000000900720c */ /* 0x008fda0003f06270 */
[----:B------:R-:W-:Y:S05]  /*0540*/  @P0 EXIT ;  /* 0x000000000000094d */ /* 0x000fea0003800000 */
[----:B------:R-:W0:Y:S02]  /*0550*/  LDC R8, c[0x0][0x360] ;  /* 0x0000d800ff087b82 */ /* 0x000e240000000800 */
.L_x_9:
[----:B------:R-:W1:Y:S08]  /*0560*/  LDC.64 R4, c[0x0][0x3b0] ;  /* 0x0000ec00ff047b82 */ /* 0x000e700000000a00 */
[----:B------:R-:W3:Y:S01]  /*0570*/  LDC.64 R6, c[0x0][0x3c0] ;  /* 0x0000f000ff067b82 */ /* 0x000ee20000000a00 */
[----:B-1----:R-:W-:-:S06]  /*0580*/  IMAD.WIDE R4, R9, 0x4, R4 ;  /* 0x0000000409047825 */ /* 0x002fcc00078e0204 */
[----:B------:R-:W4:Y:S01]  /*0590*/  LDG.E R4, desc[UR4][R4.64] ;  /* 0x0000000404047981 */ /* 0x000f22000c1e1900 */
[----:B---3--:R-:W-:-:S05]  /*05a0*/  IMAD.WIDE R6, R9, 0x4, R6 ;  /* 0x0000000409067825 */ /* 0x008fca00078e0206 */
[----:B------:R-:W4:Y:S02]  /*05b0*/  LDG.E R11, desc[UR4][R6.64] ;  /* 0x00000004060b7981 */ /* 0x000f24000c1e1900 */
[----:B----4-:R-:W-:-:S05]  /*05c0*/  FADD R11, R4, R11 ;  /* 0x0000000b040b7221 */ /* 0x010fca0000000000 */
[----:B------:R1:W-:Y:S04]  /*05d0*/  STG.E desc[UR4][R6.64], R11 ;  /* 0x0000000b06007986 */ /* 0x0003e8000c101904 */
[----:B------:R-:W3:Y:S01]  /*05e0*/  LDG.E R0, desc[UR4][R2.64] ;  /* 0x0000000402007981 */ /* 0x000ee2000c1e1900 */
[----:B0-----:R-:W-:-:S05]  /*05f0*/  IMAD.IADD R9, R8, 0x1, R9 ;  /* 0x0000000108097824 */ /* 0x001fca00078e0209 */
[----:B---3--:R-:W-:-:S13]  /*0600*/  ISETP.GE.AND P0, PT, R9, R0, PT ;  /* 0x000000000900720c */ /* 0x008fda0003f06270 */
[----:B-1----:R-:W-:Y:S05]  /*0610*/  @!P0 BRA `(.L_x_9) ;  /* 0xfffffffc00d08947 */ /* 0x002fea000383ffff */
[----:B------:R-:W-:Y:S05]  /*0620*/  EXIT ;  /* 0x000000000000794d */ /* 0x000fea0003800000 */
        .weak           $__internal_0_$__cuda_sm3x_div_rn_noftz_f32_slowpath
        .type           $__internal_0_$__cuda_sm3x_div_rn_noftz_f32_slowpath,@function
        .size           $__internal_0_$__cuda_sm3x_div_rn_noftz_f32_slowpath,(.L_x_32 - $__internal_0_$__cuda_sm3x_div_rn_noftz_f32_slowpath)
$__internal_0_$__cuda_sm3x_div_rn_noftz_f32_slowpath:
[--C-:B------:R-:W-:Y:S01]  /*0630*/  SHF.R.U32.HI R18, RZ, 0x17, R3.reuse ;  /* 0x00000017ff127819 */ /* 0x100fe20000011603 */
[----:B------:R-:W-:Y:S01]  /*0640*/  BSSY.RECONVERGENT B3, `(.L_x_10) ;  /* 0x0000064000037945 */ /* 0x000fe20003800200 */
[--C-:B------:R-:W-:Y:S01]  /*0650*/  SHF.R.U32.HI R21, RZ, 0x17, R0.reuse ;  /* 0x00000017ff157819 */ /* 0x100fe20000011600 */
[----:B------:R-:W-:Y:S01]  /*0660*/  IMAD.MOV.U32 R23, RZ, RZ, R0 ;  /* 0x000000ffff177224 */ /* 0x000fe200078e0000 */
[----:B------:R-:W-:Y:S01]  /*0670*/  LOP3.LUT R18, R18, 0xff, RZ, 0xc0, !PT ;  /* 0x000000ff12127812 */ /* 0x000fe200078ec0ff */
[----:B------:R-:W-:Y:S01]  /*0680*/  IMAD.MOV.U32 R24, RZ, RZ, R3 ;  /* 0x000000ffff187224 */ /* 0x000fe200078e0003 */
[----:B------:R-:W-:-:S03]  /*0690*/  LOP3.LUT R21, R21, 0xff, RZ, 0xc0, !PT ;  /* 0x000000ff15157812 */ /* 0x000fc600078ec0ff */
[----:B------:R-:W-:Y:S02]  /*06a0*/  VIADD R26, R18, 0xffffffff ;  /* 0xffffffff121a7836 */ /* 0x000fe40000000000 */
[----:B------:R-:W-:-:S03]  /*06b0*/  VIADD R25, R21, 0xffffffff ;  /* 0xffffffff15197836 */ /* 0x000fc60000000000 */
[----:B------:R-:W-:-:S04]  /*06c0*/  ISETP.GT.U32.AND P0, PT, R26, 0xfd, PT ;  /* 0x000000fd1a00780c */ /* 0x000fc80003f04070 */
[----:B------:R-:W-:-:S13]  /*06d0*/  ISETP.GT.U32.OR P0, PT, R25, 0xfd, P0 ;  /* 0x000000fd1900780c */ /* 0x000fda0000704470 */
[----:B------:R-:W-:Y:S01]  /*06e0*/  @!P0 IMAD.MOV.U32 R16, RZ, RZ, RZ ;  /* 0x000000ffff108224 */ /* 0x000fe200078e00ff */
[----:B------:R-:W-:Y:S06]  /*06f0*/  @!P0 BRA `(.L_x_11) ;  /* 0x00000000005c8947 */ /* 0x000fec0003800000 */
[----:B------:R-:W-:Y:S02]  /*0700*/  FSETP.GTU.FTZ.AND P0, PT, |R0|, +INF , PT ;  /* 0x7f8000000000780b */ /* 0x000fe40003f1c200 */
[----:B------:R-:W-:-:S04]  /*0710*/  FSETP.GTU.FTZ.AND P1, PT, |R3|, +INF , PT ;  /* 0x7f8000000300780b */ /* 0x000fc80003f3c200 */
[----:B------:R-:W-:-:S13]  /*0720*/  PLOP3.LUT P0, PT, P0, P1, PT, 0xf8, 0x8f ;  /* 0x00000000008f781c */ /* 0x000fda0000703f70 */
[----:B------:R-:W-:Y:S05]  /*0730*/  @P0 BRA `(.L_x_12) ;  /* 0x00000004004c0947 */ /* 0x000fea0003800000 */
[----:B------:R-:W-:-:S13]  /*0740*/  LOP3.LUT P0, RZ, R24, 0x7fffffff, R23, 0xc8, !PT ;  /* 0x7fffffff18ff7812 */ /* 0x000fda000780c817 */
[----:B------:R-:W-:Y:S05]  /*0750*/  @!P0 BRA `(.L_x_13) ;  /* 0x00000004003c8947 */ /* 0x000fea0003800000 */
[C---:B------:R-:W-:Y:S02]  /*0760*/  FSETP.NEU.FTZ.AND P2, PT, |R0|.reuse, +INF , PT ;  /* 0x7f8000000000780b */ /* 0x040fe40003f5d200 */
[----:B------:R-:W-:Y:S02]  /*0770*/  FSETP.NEU.FTZ.AND P1, PT, |R3|, +INF , PT ;  /* 0x7f8000000300780b */ /* 0x000fe40003f3d200 */
[----:B------:R-:W-:-:S11]  /*0780*/  FSETP.NEU.FTZ.AND P0, PT, |R0|, +INF , PT ;  /* 0x7f8000000000780b */ /* 0x000fd60003f1d200 */
[----:B------:R-:W-:Y:S05]  /*0790*/  @!P1 BRA !P2, `(.L_x_13) ;  /* 0x00000004002c9947 */ /* 0x000fea0005000000 */
[----:B------:R-:W-:-:S04]  /*07a0*/  LOP3.LUT P2, RZ, R23, 0x7fffffff, RZ, 0xc0, !PT ;  /* 0x7fffffff17ff7812 */ /* 0x000fc8000784c0ff */
[----:B------:R-:W-:-:S13]  /*07b0*/  PLOP3.LUT P1, PT, P1, P2, PT, 0x2f, 0xf2 ;  /* 0x0000000000f2781c */ /* 0x000fda0000f24577 */
[----:B------:R-:W-:Y:S05]  /*07c0*/  @P1 BRA `(.L_x_14) ;  /* 0x0000000400181947 */ /* 0x000fea0003800000 */
[----:B------:R-:W-:-:S04]  /*07d0*/  LOP3.LUT P1, RZ, R24, 0x7fffffff, RZ, 0xc0, !PT ;  /* 0x7fffffff18ff7812 */ /* 0x000fc8000782c0ff */
[----:B------:R-:W-:-:S13]  /*07e0*/  PLOP3.LUT P0, PT, P0, P1, PT, 0x2f, 0xf2 ;  /* 0x0000000000f2781c */ /* 0x000fda0000702577 */
[----:B------:R-:W-:Y:S05]  /*07f0*/  @P0 BRA `(.L_x_15) ;  /* 0x0000000400000947 */ /* 0x000fea0003800000 */
[----:B------:R-:W-:Y:S02]  /*0800*/  ISETP.GE.AND P0, PT, R25, RZ, PT ;  /* 0x000000ff1900720c */ /* 0x000fe40003f06270 */
[----:B------:R-:W-:-:S11]  /*0810*/  ISETP.GE.AND P1, PT, R26, RZ, PT ;  /* 0x000000ff1a00720c */ /* 0x000fd60003f26270 */
[----:B------:R-:W-:Y:S02]  /*0820*/  @P0 IMAD.MOV.U32 R16, RZ, RZ, RZ ;  /* 0x000000ffff100224 */ /* 0x000fe400078e00ff */
[----:B------:R-:W-:Y:S01]  /*0830*/  @!P0 FFMA R23, R0, 1.84467440737095516160e+19, RZ ;  /* 0x5f80000000178823 */ /* 0x000fe200000000ff */
[----:B------:R-:W-:Y:S02]  /*0840*/  @!P0 IMAD.MOV.U32 R16, RZ, RZ, -0x40 ;  /* 0xffffffc0ff108424 */ /* 0x000fe400078e00ff */
[----:B------:R-:W-:Y:S02]  /*0850*/  @!P1 FFMA R24, R3, 1.84467440737095516160e+19, RZ ;  /* 0x5f80000003189823 */ /* 0x000fe400000000ff */
[----:B------:R-:W-:-:S07]  /*0860*/  @!P1 VIADD R16, R16, 0x40 ;  /* 0x0000004010109836 */ /* 0x000fce0000000000 */
.L_x_11:
[----:B------:R-:W-:Y:S01]  /*0870*/  LEA R3, R18, 0xc0800000, 0x17 ;  /* 0xc080000012037811 */ /* 0x000fe200078eb8ff */
[----:B------:R-:W-:Y:S01]  /*0880*/  VIADD R21, R21, 0xffffff81 ;  /* 0xffffff8115157836 */ /* 0x000fe20000000000 */
[----:B------:R-:W-:Y:S03]  /*0890*/  BSSY.RECONVERGENT B4, `(.L_x_16) ;  /* 0x0000035000047945 */ /* 0x000fe60003800200 */
[----:B------:R-:W-:Y:S02]  /*08a0*/  IMAD.IADD R25, R24, 0x1, -R3 ;  /* 0x0000000118197824 */ /* 0x000fe400078e0a03 */
[C---:B------:R-:W-:Y:S01]  /*08b0*/  IMAD R0, R21.reuse, -0x800000, R23 ;  /* 0xff80000015007824 */ /* 0x040fe200078e0217 */
[----:B------:R-:W-:Y:S01]  /*08c0*/  IADD3 R21, PT, PT, R21, 0x7f, -R18 ;  /* 0x0000007f15157810 */ /* 0x000fe20007ffe812 */
[----:B------:R-:W0:Y:S01]  /*08d0*/  MUFU.RCP R24, R25 ;  /* 0x0000001900187308 */ /* 0x000e220000001000 */
[----:B------:R-:W-:-:S03]  /*08e0*/  FADD.FTZ R3, -R25, -RZ ;  /* 0x800000ff19037221 */ /* 0x000fc60000010100 */
[----:B------:R-:W-:Y:S02]  /*08f0*/  IMAD.IADD R21, R21, 0x1, R16 ;  /* 0x0000000115157824 */ /* 0x000fe400078e0210 */
[----:B0-----:R-:W-:-:S04]  /*0900*/  FFMA R27, R24, R3, 1 ;  /* 0x3f800000181b7423 */ /* 0x001fc80000000003 */
[----:B------:R-:W-:-:S04]  /*0910*/  FFMA R23, R24, R27, R24 ;  /* 0x0000001b18177223 */ /* 0x000fc80000000018 */
[----:B------:R-:W-:-:S04]  /*0920*/  FFMA R24, R0, R23, RZ ;  /* 0x0000001700187223 */ /* 0x000fc800000000ff */
[----:B------:R-:W-:-:S04]  /*0930*/  FFMA R26, R3, R24, R0 ;  /* 0x00000018031a7223 */ /* 0x000fc80000000000 */
[----:B------:R-:W-:-:S04]  /*0940*/  FFMA R24, R23, R26, R24 ;  /* 0x0000001a17187223 */ /* 0x000fc80000000018 */
[----:B------:R-:W-:-:S04]  /*0950*/  FFMA R3, R3, R24, R0 ;  /* 0x0000001803037223 */ /* 0x000fc80000000000 */
[----:B------:R-:W-:-:S05]  /*0960*/  FFMA R0, R23, R3, R24 ;  /* 0x0000000317007223 */ /* 0x000fca0000000018 */
[----:B------:R-:W-:-:S04]  /*0970*/  SHF.R.U32.HI R18, RZ, 0x17, R0 ;  /* 0x00000017ff127819 */ /* 0x000fc80000011600 */
[----:B------:R-:W-:-:S05]  /*0980*/  LOP3.LUT R16, R18, 0xff, RZ, 0xc0, !PT ;  /* 0x000000ff12107812 */ /* 0x000fca00078ec0ff */
[----:B------:R-:W-:-:S04]  /*0990*/  IMAD.IADD R16, R16, 0x1, R21 ;  /* 0x0000000110107824 */ /* 0x000fc800078e0215 */
[----:B------:R-:W-:-:S05]  /*09a0*/  VIADD R18, R16, 0xffffffff ;  /* 0xffffffff10127836 */ /* 0x000fca0000000000 */
[----:B------:R-:W-:-:S13]  /*09b0*/  ISETP.GE.U32.AND P0, PT, R18, 0xfe, PT ;  /* 0x000000fe1200780c */ /* 0x000fda0003f06070 */
[----:B------:R-:W-:Y:S05]  /*09c0*/  @!P0 BRA `(.L_x_17) ;  /* 0x0000000000808947 */ /* 0x000fea0003800000 */
[----:B------:R-:W-:-:S13]  /*09d0*/  ISETP.GT.AND P0, PT, R16, 0xfe, PT ;  /* 0x000000fe1000780c */ /* 0x000fda0003f04270 */
[----:B------:R-:W-:Y:S05]  /*09e0*/  @P0 BRA `(.L_x_18) ;  /* 0x00000000006c0947 */ /* 0x000fea0003800000 */
[----:B------:R-:W-:-:S13]  /*09f0*/  ISETP.GE.AND P0, PT, R16, 0x1, PT ;  /* 0x000000011000780c */ /* 0x000fda0003f06270 */
[----:B------:R-:W-:Y:S05]  /*0a00*/  @P0 BRA `(.L_x_19) ;  /* 0x0000000000740947 */ /* 0x000fea0003800000 */
[----:B------:R-:W-:Y:S02]  /*0a10*/  ISETP.GE.AND P0, PT, R16, -0x18, PT ;  /* 0xffffffe81000780c */ /* 0x000fe40003f06270 */
[----:B------:R-:W-:-:S11]  /*0a20*/  LOP3.LUT R0, R0, 0x80000000, RZ, 0xc0, !PT ;  /* 0x8000000000007812 */ /* 0x000fd600078ec0ff */
[----:B------:R-:W-:Y:S05]  /*0a30*/  @!P0 BRA `(.L_x_19) ;  /* 0x0000000000688947 */ /* 0x000fea0003800000 */
[CCC-:B------:R-:W-:Y:S01]  /*0a40*/  FFMA.RZ R18, R23.reuse, R3.reuse, R24.reuse ;  /* 0x0000000317127223 */ /* 0x1c0fe2000000c018 */
[C---:B------:R-:W-:Y:S02]  /*0a50*/  ISETP.NE.AND P2, PT, R16.reuse, RZ, PT ;  /* 0x000000ff1000720c */ /* 0x040fe40003f45270 */
[----:B------:R-:W-:Y:S02]  /*0a60*/  ISETP.NE.AND P1, PT, R16, RZ, PT ;  /* 0x000000ff1000720c */ /* 0x000fe40003f25270 */
[----:B------:R-:W-:Y:S01]  /*0a70*/  LOP3.LUT R21, R18, 0x7fffff, RZ, 0xc0, !PT ;  /* 0x007fffff12157812 */ /* 0x000fe200078ec0ff */
[CCC-:B------:R-:W-:Y:S01]  /*0a80*/  FFMA.RP R18, R23.reuse, R3.reuse, R24.reuse ;  /* 0x0000000317127223 */ /* 0x1c0fe20000008018 */
[----:B------:R-:W-:Y:S01]  /*0a90*/  FFMA.RM R3, R23, R3, R24 ;  /* 0x0000000317037223 */ /* 0x000fe20000004018 */
[----:B------:R-:W-:Y:S01]  /*0aa0*/  VIADD R24, R16, 0x20 ;  /* 0x0000002010187836 */ /* 0x000fe20000000000 */
[----:B------:R-:W-:Y:S01]  /*0ab0*/  LOP3.LUT R21, R21, 0x800000, RZ, 0xfc, !PT ;  /* 0x0080000015157812 */ /* 0x000fe200078efcff */
[----:B------:R-:W-:-:S02]  /*0ac0*/  IMAD.MOV R16, RZ, RZ, -R16 ;  /* 0x000000ffff107224 */ /* 0x000fc400078e0a10 */
[----:B------:R-:W-:Y:S02]  /*0ad0*/  FSETP.NEU.FTZ.AND P0, PT, R18, R3, PT ;  /* 0x000000031200720b */ /* 0x000fe40003f1d000 */
[----:B------:R-:W-:Y:S02]  /*0ae0*/  SHF.L.U32 R24, R21, R24, RZ ;  /* 0x0000001815187219 */ /* 0x000fe400000006ff */
[----:B------:R-:W-:Y:S02]  /*0af0*/  SEL R16, R16, RZ, P2 ;  /* 0x000000ff10107207 */ /* 0x000fe40001000000 */
[----:B------:R-:W-:Y:S02]  /*0b00*/  ISETP.NE.AND P1, PT, R24, RZ, P1 ;  /* 0x000000ff1800720c */ /* 0x000fe40000f25270 */
[----:B------:R-:W-:Y:S02]  /*0b10*/  SHF.R.U32.HI R16, RZ, R16, R21 ;  /* 0x00000010ff107219 */ /* 0x000fe40000011615 */
[----:B------:R-:W-:-:S02]  /*0b20*/  PLOP3.LUT P0, PT, P0, P1, PT, 0xf8, 0x8f ;  /* 0x00000000008f781c */ /* 0x000fc40000703f70 */
[----:B------:R-:W-:Y:S02]  /*0b30*/  SHF.R.U32.HI R18, RZ, 0x1, R16 ;  /* 0x00000001ff127819 */ /* 0x000fe40000011610 */
[----:B------:R-:W-:-:S04]  /*0b40*/  SEL R3, RZ, 0x1, !P0 ;  /* 0x00000001ff037807 */ /* 0x000fc80004000000 */
[----:B------:R-:W-:-:S04]  /*0b50*/  LOP3.LUT R3, R3, 0x1, R18, 0xf8, !PT ;  /* 0x0000000103037812 */ /* 0x000fc800078ef812 */
[----:B------:R-:W-:-:S05]  /*0b60*/  LOP3.LUT R3, R3, R16, RZ, 0xc0, !PT ;  /* 0x0000001003037212 */ /* 0x000fca00078ec0ff */
[----:B------:R-:W-:-:S05]  /*0b70*/  IMAD.IADD R3, R18, 0x1, R3 ;  /* 0x0000000112037824 */ /* 0x000fca00078e0203 */
[----:B------:R-:W-:Y:S01]  /*0b80*/  LOP3.LUT R0, R3, R0, RZ, 0xfc, !PT ;  /* 0x0000000003007212 */ /* 0x000fe200078efcff */
[----:B------:R-:W-:Y:S06]  /*0b90*/  BRA `(.L_x_19) ;  /* 0x0000000000107947 */ /* 0x000fec0003800000 */
.L_x_18:
[----:B------:R-:W-:-:S04]  /*0ba0*/  LOP3.LUT R0, R0, 0x80000000, RZ, 0xc0, !PT ;  /* 0x8000000000007812 */ /* 0x000fc800078ec0ff */
[----:B------:R-:W-:Y:S01]  /*0bb0*/  LOP3.LUT R0, R0, 0x7f800000, RZ, 0xfc, !PT ;  /* 0x7f80000000007812 */ /* 0x000fe200078efcff */
[----:B------:R-:W-:Y:S06]  /*0bc0*/  BRA `(.L_x_19) ;  /* 0x0000000000047947 */ /* 0x000fec0003800000 */
.L_x_17:
[----:B------:R-:W-:-:S07]  /*0bd0*/  IMAD R0, R21, 0x800000, R0 ;  /* 0x0080000015007824 */ /* 0x000fce00078e0200 */
.L_x_19:
[----:B------:R-:W-:Y:S05]  /*0be0*/  BSYNC.RECONVERGENT B4 ;  /* 0x0000000000047941 */ /* 0x000fea0003800200 */
.L_x_16:
[----:B------:R-:W-:Y:S05]  /*0bf0*/  BRA `(.L_x_20) ;  /* 0x0000000000207947 */ /* 0x000fea0003800000 */
.L_x_15:
[----:B------:R-:W-:-:S04]  /*0c00*/  LOP3.LUT R0, R24, 0x80000000, R23, 0x48, !PT ;  /* 0x8000000018007812 */ /* 0x000fc800078e4817 */
[----:B------:R-:W-:Y:S01]  /*0c10*/  LOP3.LUT R0, R0, 0x7f800000, RZ, 0xfc, !PT ;  /* 0x7f80000000007812 */ /* 0x000fe200078efcff */
[----:B------:R-:W-:Y:S06]  /*0c20*/  BRA `(.L_x_20) ;  /* 0x0000000000147947 */ /* 0x000fec0003800000 */
.L_x_14:
[----:B------:R-:W-:Y:S01]  /*0c30*/  LOP3.LUT R0, R24, 0x80000000, R23, 0x48, !PT ;  /* 0x8000000018007812 */ /* 0x000fe200078e4817 */
[----:B------:R-:W-:Y:S06]  /*0c40*/  BRA `(.L_x_20) ;  /* 0x00000000000c7947 */ /* 0x000fec0003800000 */
.L_x_13:
[----:B------:R-:W0:Y:S01]  /*0c50*/  MUFU.RSQ R0, -QNAN ;  /* 0xffc0000000007908 */ /* 0x000e220000001400 */
[----:B------:R-:W-:Y:S05]  /*0c60*/  BRA `(.L_x_20) ;  /* 0x0000000000047947 */ /* 0x000fea0003800000 */
.L_x_12:
[----:B------:R-:W-:-:S07]  /*0c70*/  FADD.FTZ R0, R0, R3 ;  /* 0x0000000300007221 */ /* 0x000fce0000010000 */
.L_x_20:
[----:B------:R-:W-:Y:S05]  /*0c80*/  BSYNC.RECONVERGENT B3 ;  /* 0x0000000000037941 */ /* 0x000fea0003800200 */
.L_x_10:
[----:B------:R-:W-:-:S04]  /*0c90*/  IMAD.MOV.U32 R23, RZ, RZ, 0x0 ;  /* 0x00000000ff177424 */ /* 0x000fc800078e00ff */
[----:B0-----:R-:W-:Y:S05]  /*0ca0*/  RET.REL.NODEC R22 `(_Z20backwardPropagation1PiS_S_S_S_PbPfS_S1_S_) ;  /* 0xfffffff016d47950 */ /* 0x001fea0003c3ffff */
.L_x_21:
[----:B------:R-:W-:-:S00]  /*0cb0*/  BRA `(.L_x_21) ;  /* 0xfffffffc00fc7947 */ /* 0x000fc0000383ffff */
[----:B------:R-:W-:-:S00]  /*0cc0*/  NOP ;  /* 0x0000000000007918 */ /* 0x000fc00000000000 */
        /* <DEDUP_REMOVED lines=11> */
.L_x_32:


//--------------------- .text._Z19forwardPropagation1PiS_S_S_S_S_Pb --------------------------
	.section	.text._Z19forwardPropagation1PiS_S_S_S_S_Pb,"ax",@progbits
	.align	128
        .global         _Z19forwardPropagation1PiS_S_S_S_S_Pb
        .type           _Z19forwardPropagation1PiS_S_S_S_S_Pb,@function
        .size           _Z19forwardPropagation1PiS_S_S_S_S_Pb,(.L_x_34 - _Z19forwardPropagation1PiS_S_S_S_S_Pb)
        .other          _Z19forwardPropagation1PiS_S_S_S_S_Pb,@"STO_CUDA_ENTRY STV_DEFAULT"
_Z19forwardPropagation1PiS_S_S_S_S_Pb:
.text._Z19forwardPropagation1PiS_S_S_S_S_Pb:
[----:B------:R-:W-:Y:S01]  /*0000*/  LDC R1, c[0x0][0x37c] ;  /* 0x0000df00ff017b82 */ /* 0x000fe20000000800 */
[----:B------:R-:W0:Y:S07]  /*0010*/  S2R R0, SR_TID.X ;  /* 0x0000000000007919 */ /* 0x000e2e0000002100 */
[----:B------:R-:W1:Y:S01]  /*0020*/  S2UR UR5, SR_CgaCtaId ;  /* 0x00000000000579c3 */ /* 0x000e620000008800 */
[----:B------:R-:W-:Y:S02]  /*0030*/  UMOV UR4, 0x400 ;  /* 0x0000040000047882 */ /* 0x000fe40000000000 */
[----:B-1----:R-:W-:Y:S01]  /*0040*/  ULEA UR4, UR5, UR4, 0x18 ;  /* 0x0000000405047291 */ /* 0x002fe2000f8ec0ff */
[----:B0-----:R-:W-:-:S13]  /*0050*/  ISETP.NE.AND P0, PT, R0, RZ, PT ;  /* 0x000000ff0000720c */ /* 0x001fda0003f05270 */
[----:B------:R-:W-:Y:S01]  /*0060*/  @!P0 STS.U8 [UR4], RZ ;  /* 0x000000ffff008988 */ /* 0x000fe20008000004 */
[----:B------:R-:W-:Y:S06]  /*0070*/  BAR.SYNC.DEFER_BLOCKING 0x0 ;  /* 0x0000000000007b1d */ /* 0x000fec0000010000 */
[----:B------:R-:W0:Y:S02]  /*0080*/  LDS.U8 R2, [UR4] ;  /* 0x00000004ff027984 */ /* 0x000e240008000000 */
[----:B0-----:R-:W-:-:S13]  /*0090*/  ISETP.NE.AND P0, PT, R2, RZ, PT ;  /* 0x000000ff0200720c */ /* 0x001fda0003f05270 */
[----:B------:R-:W-:Y:S05]  /*00a0*/  @P0 EXIT ;  /* 0x000000000000094d */ /* 0x000fea0003800000 */
[----:B------:R-:W0:Y:S01]  /*00b0*/  LDCU UR6, c[0x0][0x360] ;  /* 0x00006c00ff0677ac */ /* 0x000e220008000800 */
[----:B------:R-:W1:Y:S02]  /*00c0*/  LDCU.64 UR8, c[0x0][0x358] ;  /* 0x00006b00ff0877ac */ /* 0x000e640008000a00 */
.L_x_30:
[----:B--2---:R-:W2:Y:S08]  /*00d0*/  S2UR UR5, SR_CgaCtaId ;  /* 0x00000000000579c3 */ /* 0x004eb00000008800 */
[----:B------:R-:W-:Y:S01]  /*00e0*/  BAR.SYNC.DEFER_BLOCKING 0x0 ;  /* 0x0000000000007b1d */ /* 0x000fe20000010000 */
[----:B------:R-:W-:-:S05]  /*00f0*/  IMAD.MOV.U32 R4, RZ, RZ, 0x1 ;  /* 0x00000001ff047424 */ /* 0x000fca00078e00ff */
[----:B------:R-:W-:Y:S02]  /*0100*/  UMOV UR4, 0x400 ;  /* 0x0000040000047882 */ /* 0x000fe40000000000 */
[----:B------:R-:W1:Y:S01]  /*0110*/  LDC.64 R2, c[0x0][0x380] ;  /* 0x0000e000ff027b82 */ /* 0x000e620000000a00 */
[----:B------:R-:W3:Y:S01]  /*0120*/  LDCU.64 UR10, c[0x0][0x3b0] ;  /* 0x00007600ff0a77ac */ /* 0x000ee20008000a00 */
[----:B--2---:R-:W-:-:S09]  /*0130*/  ULEA UR4, UR5, UR4, 0x18 ;  /* 0x0000000405047291 */ /* 0x004fd2000f8ec0ff */
[----:B------:R2:W-:Y:S01]  /*0140*/  STS.U8 [UR4], R4 ;  /* 0x00000004ff007988 */ /* 0x0005e20008000004 */
[----:B------:R-:W-:Y:S06]  /*0150*/  BAR.SYNC.DEFER_BLOCKING 0x0 ;  /* 0x0000000000007b1d */ /* 0x000fec0000010000 */
[----:B-1--4-:R-:W4:Y:S01]  /*0160*/  LDG.E R5, desc[UR8][R2.64] ;  /* 0x0000000802057981 */ /* 0x012f22000c1e1900 */
[----:B------:R-:W-:Y:S01]  /*0170*/  BSSY.RECONVERGENT B0, `(.L_x_22) ;  /* 0x0000035000007945 */ /* 0x000fe20003800200 */
[----:B----4-:R-:W-:-:S13]  /*0180*/  ISETP.GE.AND P0, PT, R0, R5, PT ;  /* 0x000000050000720c */ /* 0x010fda0003f06270 */
[----:B--23--:R-:W-:Y:S05]  /*0190*/  @P0 BRA `(.L_x_23) ;  /* 0x0000000000c80947 */ /* 0x00cfea0003800000 */
[----:B------:R-:W1:Y:S01]  /*01a0*/  LDC.64 R4, c[0x0][0x3a8] ;  /* 0x0000ea00ff047b82 */ /* 0x000e620000000a00 */
[----:B------:R-:W-:-:S07]  /*01b0*/  IMAD.MOV.U32 R15, RZ, RZ, R0 ;  /* 0x000000ffff0f7224 */ /* 0x000fce00078e0000 */
[----:B------:R-:W2:Y:S08]  /*01c0*/  LDC.64 R6, c[0x0][0x388] ;  /* 0x0000e200ff067b82 */ /* 0x000eb00000000a00 */
[----:B------:R-:W3:Y:S08]  /*01d0*/  LDC.64 R8, c[0x0][0x398] ;  /* 0x0000e600ff087b82 */ /* 0x000ef00000000a00 */
[----:B------:R-:W4:Y:S08]  /*01e0*/  LDC.64 R10, c[0x0][0x390] ;  /* 0x0000e400ff0a7b82 */ /* 0x000f300000000a00 */
[----:B------:R-:W0:Y:S02]  /*01f0*/  LDC.64 R12, c[0x0][0x3a0] ;  /* 0x0000e800ff0c7b82 */ /* 0x000e240000000a00 */
.L_x_29:
[----:B-12---:R-:W-:Y:S01]  /*0200*/  IMAD.WIDE R16, R15, 0x4, R6 ;  /* 0x000000040f107825 */ /* 0x006fe200078e0206 */
[----:B-1----:R-:W2:Y:S04]  /*0210*/  LDG.E R23, desc[UR8][R4.64] ;  /* 0x0000000804177981 */ /* 0x002ea8000c1e1900 */
[----:B------:R-:W3:Y:S02]  /*0220*/  LDG.E R19, desc[UR8][R16.64] ;  /* 0x0000000810137981 */ /* 0x000ee4000c1e1900 */
[----:B---3--:R-:W-:-:S05]  /*0230*/  IMAD.WIDE R20, R19, 0x4, R8 ;  /* 0x0000000413147825 */ /* 0x008fca00078e0208 */
[----:B------:R-:W2:Y:S01]  /*0240*/  LDG.E R14, desc[UR8][R20.64] ;  /* 0x00000008140e7981 */ /* 0x000ea2000c1e1900 */
[----:B------:R-:W-:Y:S01]  /*0250*/  BSSY.RECONVERGENT B1, `(.L_x_24) ;  /* 0x0000022000017945 */ /* 0x000fe20003800200 */
[----:B--2---:R-:W-:-:S13]  /*0260*/  ISETP.NE.AND P0, PT, R14, R23, PT ;  /* 0x000000170e00720c */ /* 0x004fda0003f05270 */
[----:B------:R-:W-:Y:S05]  /*0270*/  @P0 BRA `(.L_x_25) ;  /* 0x00000000007c0947 */ /* 0x000fea0003800000 */
[----:B----4-:R-:W-:-:S06]  /*0280*/  IMAD.WIDE R20, R15, 0x4, R10 ;  /* 0x000000040f147825 */ /* 0x010fcc00078e020a */
[----:B------:R-:W2:Y:S02]  /*0290*/  LDG.E R21, desc[UR8][R20.64] ;  /* 0x0000000814157981 */ /* 0x000ea4000c1e1900 */
[----:B--2---:R-:W-:-:S05]  /*02a0*/  IMAD.WIDE R16, R21, 0x4, R8 ;  /* 0x0000000415107825 */ /* 0x004fca00078e0208 */
[----:B------:R-:W2:Y:S01]  /*02b0*/  LDG.E R23, desc[UR8][R16.64] ;  /* 0x0000000810177981 */ /* 0x000ea2000c1e1900 */
[----:B------:R-:W-:Y:S01]  /*02c0*/  BSSY.RECONVERGENT B2, `(.L_x_26) ;  /* 0x0000013000027945 */ /* 0x000fe20003800200 */
[----:B--2---:R-:W-:-:S13]  /*02d0*/  ISETP.NE.AND P0, PT, R23, -0x1, PT ;  /* 0xffffffff1700780c */ /* 0x004fda0003f05270 */
[----:B------:R-:W-:Y:S05]  /*02e0*/  @P0 BRA `(.L_x_27) ;  /* 0x0000000000240947 */ /* 0x000fea0003800000 */
[----:B------:R-:W-:-:S05]  /*02f0*/  IADD3 R25, PT, PT, R14, 0x1, RZ ;  /* 0x000000010e197810 */ /* 0x000fca0007ffe0ff */
[----:B------:R1:W-:Y:S04]  /*0300*/  STG.E desc[UR8][R16.64], R25 ;  /* 0x0000001910007986 */ /* 0x0003e8000c101908 */
[----:B------:R-:W2:Y:S01]  /*0310*/  LDG.E R14, desc[UR8][R4.64] ;  /* 0x00000008040e7981 */ /* 0x000ea2000c1e1900 */
[----:B------:R-:W3:Y:S01]  /*0320*/  S2UR UR5, SR_CgaCtaId ;  /* 0x00000000000579c3 */ /* 0x000ee20000008800 */
[----:B------:R-:W-:Y:S02]  /*0330*/  UMOV UR4, 0x400 ;  /* 0x0000040000047882 */ /* 0x000fe40000000000 */
[----:B---3--:R-:W-:-:S09]  /*0340*/  ULEA UR4, UR5, UR4, 0x18 ;  /* 0x0000000405047291 */ /* 0x008fd2000f8ec0ff */
[----:B------:R-:W-:Y:S01]  /*0350*/  STS.U8 [UR4], RZ ;  /* 0x000000ffff007988 */ /* 0x000fe20008000004 */
[----:B--2---:R-:W-:Y:S01]  /*0360*/  VIADD R23, R14, 0x1 ;  /* 0x000000010e177836 */ /* 0x004fe20000000000 */
[----:B-1----:R-:W-:Y:S06]  /*0370*/  BRA `(.L_x_28) ;  /* 0x00000000001c7947 */ /* 0x002fec0003800000 */
.L_x_27:
[----:B------:R-:W-:-:S13]  /*0380*/  ISETP.GE.AND P0, PT, R23, R14, PT ;  /* 0x0000000e1700720c */ /* 0x000fda0003f06270 */
[----:B------:R-:W-:Y:S05]  /*0390*/  @P0 BRA `(.L_x_28) ;  /* 0x0000000000140947 */ /* 0x000fea0003800000 */
[----:B------:R-:W-:Y:S01]  /*03a0*/  IADD3 R16, P0, PT, R15, UR10, RZ ;  /* 0x0000000a0f107c10 */ /* 0x000fe2000ff1e0ff */
[----:B------:R-:W-:-:S03]  /*03b0*/  IMAD.MOV.U32 R18, RZ, RZ, 0x1 ;  /* 0x00000001ff127424 */ /* 0x000fc600078e00ff */
[----:B------:R-:W-:-:S05]  /*03c0*/  LEA.HI.X.SX32 R17, R15, UR11, 0x1, P0 ;  /* 0x0000000b0f117c11 */ /* 0x000fca00080f0eff */
[----:B------:R1:W-:Y:S04]  /*03d0*/  STG.E.U8 desc[UR8][R16.64], R18 ;  /* 0x0000001210007986 */ /* 0x0003e8000c101108 */
[----:B------:R1:W5:Y:S02]  /*03e0*/  LDG.E R14, desc[UR8][R4.64] ;  /* 0x00000008040e7981 */ /* 0x000364000c1e1900 */
.L_x_28:
[----:B0-----:R-:W-:Y:S05]  /*03f0*/  BSYNC.RECONVERGENT B2 ;  /* 0x0000000000027941 */ /* 0x001fea0003800200 */
.L_x_26:
[----:B-----5:R-:W-:-:S04]  /*0400*/  IADD3 R14, PT, PT, R14, 0x1, RZ ;  /* 0x000000010e0e7810 */ /* 0x020fc80007ffe0ff */
[----:B------:R-:W-:-:S13]  /*0410*/  ISETP.NE.AND P0, PT, R23, R14, PT ;  /* 0x0000000e1700720c */ /* 0x000fda0003f05270 */
[----:B------:R-:W-:Y:S05]  /*0420*/  @P0 BRA `(.L_x_25) ;  /* 0x0000000000100947 */ /* 0x000fea0003800000 */
[----:B-1----:R-:W-:-:S06]  /*0430*/  IMAD.WIDE R18, R19, 0x4, R12 ;  /* 0x0000000413127825 */ /* 0x002fcc00078e020c */
[----:B------:R-:W2:Y:S01]  /*0440*/  LDG.E R19, desc[UR8][R18.64] ;  /* 0x0000000812137981 */ /* 0x000ea2000c1e1900 */
[----:B------:R-:W-:-:S05]  /*0450*/  IMAD.WIDE R16, R21, 0x4, R12 ;  /* 0x0000000415107825 */ /* 0x000fca00078e020c */
[----:B--2---:R2:W-:Y:S02]  /*0460*/  REDG.E.ADD.STRONG.GPU desc[UR8][R16.64], R19 ;  /* 0x000000131000798e */ /* 0x0045e4000c12e108 */
.L_x_25:
[----:B0-----:R-:W-:Y:S05]  /*0470*/  BSYNC.RECONVERGENT B1 ;  /* 0x0000000000017941 */ /* 0x001fea0003800200 */
.L_x_24:
[----:B------:R-:W3:Y:S01]  /*0480*/  LDG.E R14, desc[UR8][R2.64] ;  /* 0x00000008020e7981 */ /* 0x000ee2000c1e1900 */
[----:B------:R-:W-:-:S05]  /*0490*/  VIADD R15, R15, UR6 ;  /* 0x000000060f0f7c36 */ /* 0x000fca0008000000 */
[----:B---3--:R-:W-:-:S13]  /*04a0*/  ISETP.GE.AND P0, PT, R15, R14, PT ;  /* 0x0000000e0f00720c */ /* 0x008fda0003f06270 */
[----:B------:R-:W-:Y:S05]  /*04b0*/  @!P0 BRA `(.L_x_29) ;  /* 0xfffffffc00508947 */ /* 0x000fea000383ffff */
.L_x_23:
[----:B0-----:R-:W-:Y:S05]  /*04c0*/  BSYNC.RECONVERGENT B0 ;  /* 0x0000000000007941 */ /* 0x001fea0003800200 */
.L_x_22:
[----:B------:R-:W1:Y:S02]  /*04d0*/  LDC.64 R2, c[0x0][0x3a8] ;  /* 0x0000ea00ff027b82 */ /* 0x000e640000000a00 */
[----:B-1----:R-:W3:Y:S06]  /*04e0*/  LDG.E R4, desc[UR8][R2.64] ;  /* 0x0000000802047981 */ /* 0x002eec000c1e1900 */
[----:B------:R-:W0:Y:S01]  /*04f0*/  S2UR UR5, SR_CgaCtaId ;  /* 0x00000000000579c3 */ /* 0x000e220000008800 */
[----:B------:R-:W-:Y:S02]  /*0500*/  UMOV UR4, 0x400 ;  /* 0x0000040000047882 */ /* 0x000fe40000000000 */
[----:B0-----:R-:W-:Y:S01]  /*0510*/  ULEA UR4, UR5, UR4, 0x18 ;  /* 0x0000000405047291 */ /* 0x001fe2000f8ec0ff */
[----:B---3--:R-:W-:-:S05]  /*0520*/  IADD3 R5, PT, PT, R4, 0x1, RZ ;  /* 0x0000000104057810 */ /* 0x008fca0007ffe0ff */
[----:B------:R-:W-:Y:S01]  /*0530*/  STG.E desc[UR8][R2.64], R5 ;  /* 0x0000000502007986 */ /* 0x000fe2000c101908 */
[----:B------:R-:W-:Y:S06]  /*0540*/  BAR.SYNC.DEFER_BLOCKING 0x0 ;  /* 0x0000000000007b1d */ /* 0x000fec0000010000 */
[----:B------:R-:W0:Y:S02]  /*0550*/  LDS.U8 R4, [UR4] ;  /* 0x00000004ff047984 */ /* 0x000e240008000000 */
[----:B0-----:R-:W-:-:S13]  /*0560*/  ISETP.NE.AND P0, PT, R4, RZ, PT ;  /* 0x000000ff0400720c */ /* 0x001fda0003f05270 */
[----:B------:R-:W-:Y:S05]  /*0570*/  @!P0 BRA `(.L_x_30) ;  /* 0xfffffff800d48947 */ /* 0x000fea000383ffff */
[----:B------:R-:W-:Y:S05]  /*0580*/  EXIT ;  /* 0x000000000000794d */ /* 0x000fea0003800000 */
.L_x_31:
        /* <DEDUP_REMOVED lines=15> */
.L_x_34:


//--------------------- .nv.shared.reserved.0     --------------------------
	.section	.nv.shared.reserved.0,"aw",@nobits
	.weak		__nv_reservedSMEM_offset_0_alias
	.size		__nv_reservedSMEM_offset_0_alias, 0, 64
	.other		__nv_reservedSMEM_offset_0_alias,@"STO_CUDA_RESERVED_SHARED STV_DEFAULT"
__nv_reservedSMEM_offset_0_alias:
	.zero		0
	.zero		64


//--------------------- .nv.shared._Z19forwardPropagation1PiS_S_S_S_S_Pb --------------------------
	.section	.nv.shared._Z19forwardPropagation1PiS_S_S_S_S_Pb,"aw",@nobits
	.sectionflags	@""
.nv.shared._Z19forwardPropagation1PiS_S_S_S_S_Pb:
	.zero		1025


//--------------------- .nv.constant0._Z20backwardPropagation1PiS_S_S_S_PbPfS_S1_S_ --------------------------
	.section	.nv.constant0._Z20backwardPropagation1PiS_S_S_S_PbPfS_S1_S_,"a",@progbits
	.sectionflags	@""
	.align	4
.nv.constant0._Z20backwardPropagation1PiS_S_S_S_PbPfS_S1_S_:
	.zero		976


//--------------------- .nv.constant0._Z19forwardPropagation1PiS_S_S_S_S_Pb --------------------------
	.section	.nv.constant0._Z19forwardPropagation1PiS_S_S_S_S_Pb,"a",@progbits
	.sectionflags	@""
	.align	4
.nv.constant0._Z19forwardPropagation1PiS_S_S_S_S_Pb:
	.zero		952


//--------------------- SYMBOLS --------------------------

	.type		.nv.reservedSmem.offset0,@object
	.size		.nv.reservedSmem.offset0,0x4
	.type		.nv.reservedSmem.cap,@object
	.size		.nv.reservedSmem.cap,0x4
